	.headerflags	@"EF_CUDA_TEXMODE_UNIFIED EF_CUDA_64BIT_ADDRESS EF_CUDA_ACCELERATORS EF_CUDA_SM90 EF_CUDA_VIRTUAL_SM(EF_CUDA_SM90)"
	.elftype	@"ET_EXEC"


//--------------------- .nv.info                  --------------------------
	.section	.nv.info,"",@"SHT_CUDA_INFO"
	.align	4


	//----- nvinfo : EIATTR_REGCOUNT
	.align		4
        /*0000*/ 	.byte	0x04, 0x2f
        /*0002*/ 	.short	(.L_1 - .L_0)
	.align		4
.L_0:
        /*0004*/ 	.word	index@(triton_poi_fused__unsafe_index_add_convolution_leaky_relu_leaky_relu_backward_mul_sub_17)
        /*0008*/ 	.word	0x00000018


	//----- nvinfo : EIATTR_MIN_STACK_SIZE
	.align		4
.L_1:
        /*000c*/ 	.byte	0x04, 0x12
        /*000e*/ 	.short	(.L_3 - .L_2)
	.align		4
.L_2:
        /*0010*/ 	.word	index@(triton_poi_fused__unsafe_index_add_convolution_leaky_relu_leaky_relu_backward_mul_sub_17)
        /*0014*/ 	.word	0x00000000


	//----- nvinfo : EIATTR_FRAME_SIZE
	.align		4
.L_3:
        /*0018*/ 	.byte	0x04, 0x11
        /*001a*/ 	.short	(.L_5 - .L_4)
	.align		4
.L_4:
        /*001c*/ 	.word	index@(triton_poi_fused__unsafe_index_add_convolution_leaky_relu_leaky_relu_backward_mul_sub_17)
        /*0020*/ 	.word	0x00000000


	//----- nvinfo : EIATTR_MIN_STACK_SIZE
	.align		4
.L_5:
        /*0024*/ 	.byte	0x04, 0x12
        /*0026*/ 	.short	(.L_7 - .L_6)
	.align		4
.L_6:
        /*0028*/ 	.word	index@(triton_poi_fused__unsafe_index_add_convolution_leaky_relu_leaky_relu_backward_mul_sub_17)
        /*002c*/ 	.word	0x00000000
.L_7:


//--------------------- .nv.info.triton_poi_fused__unsafe_index_add_convolution_leaky_relu_leaky_relu_backward_mul_sub_17 --------------------------
	.section	.nv.info.triton_poi_fused__unsafe_index_add_convolution_leaky_relu_leaky_relu_backward_mul_sub_17,"",@"SHT_CUDA_INFO"
	.sectionflags	@""
	.align	4


	//----- nvinfo : EIATTR_CUDA_API_VERSION
	.align		4
        /*0000*/ 	.byte	0x04, 0x37
        /*0002*/ 	.short	(.L_9 - .L_8)
.L_8:
        /*0004*/ 	.word	0x0000007c


	//----- nvinfo : EIATTR_KPARAM_INFO
	.align		4
.L_9:
        /*0008*/ 	.byte	0x04, 0x17
        /*000a*/ 	.short	(.L_11 - .L_10)
.L_10:
        /*000c*/ 	.word	0x00000000
        /*0010*/ 	.short	0x000c
        /*0012*/ 	.short	0x0060
        /*0014*/ 	.byte	0x00, 0xf0, 0x11, 0x00


	//----- nvinfo : EIATTR_KPARAM_INFO
	.align		4
.L_11:
        /*0018*/ 	.byte	0x04, 0x17
        /*001a*/ 	.short	(.L_13 - .L_12)
.L_12:
        /*001c*/ 	.word	0x00000000
        /*0020*/ 	.short	0x000b
        /*0022*/ 	.short	0x0058
        /*0024*/ 	.byte	0x00, 0xf4, 0x21, 0x00


	//----- nvinfo : EIATTR_KPARAM_INFO
	.align		4
.L_13:
        /*0028*/ 	.byte	0x04, 0x17
        /*002a*/ 	.short	(.L_15 - .L_14)
.L_14:
        /*002c*/ 	.word	0x00000000
        /*0030*/ 	.short	0x000a
        /*0032*/ 	.short	0x0050
        /*0034*/ 	.byte	0x00, 0xf4, 0x21, 0x00


	//----- nvinfo : EIATTR_KPARAM_INFO
	.align		4
.L_15:
        /*0038*/ 	.byte	0x04, 0x17
        /*003a*/ 	.short	(.L_17 - .L_16)
.L_16:
        /*003c*/ 	.word	0x00000000
        /*0040*/ 	.short	0x0009
        /*0042*/ 	.short	0x0048
        /*0044*/ 	.byte	0x00, 0xf4, 0x21, 0x00


	//----- nvinfo : EIATTR_KPARAM_INFO
	.align		4
.L_17:
        /*0048*/ 	.byte	0x04, 0x17
        /*004a*/ 	.short	(.L_19 - .L_18)
.L_18:
        /*004c*/ 	.word	0x00000000
        /*0050*/ 	.short	0x0008
        /*0052*/ 	.short	0x0040
        /*0054*/ 	.byte	0x00, 0xf4, 0x21, 0x00


	//----- nvinfo : EIATTR_KPARAM_INFO
	.align		4
.L_19:
        /*0058*/ 	.byte	0x04, 0x17
        /*005a*/ 	.short	(.L_21 - .L_20)
.L_20:
        /*005c*/ 	.word	0x00000000
        /*0060*/ 	.short	0x0007
        /*0062*/ 	.short	0x0038
        /*0064*/ 	.byte	0x00, 0xf4, 0x21, 0x00


	//----- nvinfo : EIATTR_KPARAM_INFO
	.align		4
.L_21:
        /*0068*/ 	.byte	0x04, 0x17
        /*006a*/ 	.short	(.L_23 - .L_22)
.L_22:
        /*006c*/ 	.word	0x00000000
        /*0070*/ 	.short	0x0006
        /*0072*/ 	.short	0x0030
        /*0074*/ 	.byte	0x00, 0xf4, 0x21, 0x00


	//----- nvinfo : EIATTR_KPARAM_INFO
	.align		4
.L_23:
        /*0078*/ 	.byte	0x04, 0x17
        /*007a*/ 	.short	(.L_25 - .L_24)
.L_24:
        /*007c*/ 	.word	0x00000000
        /*0080*/ 	.short	0x0005
        /*0082*/ 	.short	0x0028
        /*0084*/ 	.byte	0x00, 0xf4, 0x21, 0x00


	//----- nvinfo : EIATTR_KPARAM_INFO
	.align		4
.L_25:
        /*0088*/ 	.byte	0x04, 0x17
        /*008a*/ 	.short	(.L_27 - .L_26)
.L_26:
        /*008c*/ 	.word	0x00000000
        /*0090*/ 	.short	0x0004
        /*0092*/ 	.short	0x0020
        /*0094*/ 	.byte	0x00, 0xf4, 0x21, 0x00


	//----- nvinfo : EIATTR_KPARAM_INFO
	.align		4
.L_27:
        /*0098*/ 	.byte	0x04, 0x17
        /*009a*/ 	.short	(.L_29 - .L_28)
.L_28:
        /*009c*/ 	.word	0x00000000
        /*00a0*/ 	.short	0x0003
        /*00a2*/ 	.short	0x0018
        /*00a4*/ 	.byte	0x00, 0xf4, 0x21, 0x00


	//----- nvinfo : EIATTR_KPARAM_INFO
	.align		4
.L_29:
        /*00a8*/ 	.byte	0x04, 0x17
        /*00aa*/ 	.short	(.L_31 - .L_30)
.L_30:
        /*00ac*/ 	.word	0x00000000
        /*00b0*/ 	.short	0x0002
        /*00b2*/ 	.short	0x0010
        /*00b4*/ 	.byte	0x00, 0xf4, 0x21, 0x00


	//----- nvinfo : EIATTR_KPARAM_INFO
	.align		4
.L_31:
        /*00b8*/ 	.byte	0x04, 0x17
        /*00ba*/ 	.short	(.L_33 - .L_32)
.L_32:
        /*00bc*/ 	.word	0x00000000
        /*00c0*/ 	.short	0x0001
        /*00c2*/ 	.short	0x0008
        /*00c4*/ 	.byte	0x00, 0xf4, 0x21, 0x00


	//----- nvinfo : EIATTR_KPARAM_INFO
	.align		4
.L_33:
        /*00c8*/ 	.byte	0x04, 0x17
        /*00ca*/ 	.short	(.L_35 - .L_34)
.L_34:
        /*00cc*/ 	.word	0x00000000
        /*00d0*/ 	.short	0x0000
        /*00d2*/ 	.short	0x0000
        /*00d4*/ 	.byte	0x00, 0xf4, 0x21, 0x00


	//----- nvinfo : EIATTR_SPARSE_MMA_MASK
	.align		4
.L_35:
        /*00d8*/ 	.byte	0x03, 0x50
        /*00da*/ 	.short	0x0000


	//----- nvinfo : EIATTR_MAXREG_COUNT
	.align		4
        /*00dc*/ 	.byte	0x03, 0x1b
        /*00de*/ 	.short	0x00ff


	//----- nvinfo : EIATTR_EXIT_INSTR_OFFSETS
	.align		4
        /*00e0*/ 	.byte	0x04, 0x1c
        /*00e2*/ 	.short	(.L_37 - .L_36)


	//   ....[0]....
.L_36:
        /*00e4*/ 	.word	0x000003e0


	//   ....[1]....
        /*00e8*/ 	.word	0x00000400


	//----- nvinfo : EIATTR_REQNTID
	.align		4
.L_37:
        /*00ec*/ 	.byte	0x04, 0x10
        /*00ee*/ 	.short	(.L_39 - .L_38)
.L_38:
        /*00f0*/ 	.word	0x00000080
        /*00f4*/ 	.word	0x00000001
        /*00f8*/ 	.word	0x00000001


	//----- nvinfo : EIATTR_CBANK_PARAM_SIZE
	.align		4
.L_39:
        /*00fc*/ 	.byte	0x03, 0x19
        /*00fe*/ 	.short	0x0064


	//----- nvinfo : EIATTR_PARAM_CBANK
	.align		4
        /*0100*/ 	.byte	0x04, 0x0a
        /*0102*/ 	.short	(.L_41 - .L_40)
	.align		4
.L_40:
        /*0104*/ 	.word	index@(.nv.constant0.triton_poi_fused__unsafe_index_add_convolution_leaky_relu_leaky_relu_backward_mul_sub_17)
        /*0108*/ 	.short	0x0210
        /*010a*/ 	.short	0x0064


	//----- nvinfo : EIATTR_SW_WAR
	.align		4
.L_41:
        /*010c*/ 	.byte	0x04, 0x36
        /*010e*/ 	.short	(.L_43 - .L_42)
.L_42:
        /*0110*/ 	.word	0x00000008
.L_43:


//--------------------- .nv.callgraph             --------------------------
	.section	.nv.callgraph,"",@"SHT_CUDA_CALLGRAPH"
	.align	4
	.sectionentsize	8
	.align		4
        /*0000*/ 	.word	0x00000000
	.align		4
        /*0004*/ 	.word	0xffffffff
	.align		4
        /*0008*/ 	.word	0x00000000
	.align		4
        /*000c*/ 	.word	0xfffffffe
	.align		4
        /*0010*/ 	.word	0x00000000
	.align		4
        /*0014*/ 	.word	0xfffffffd
	.align		4
        /*0018*/ 	.word	0x00000000
	.align		4
        /*001c*/ 	.word	0xfffffffc


//--------------------- .text.triton_poi_fused__unsafe_index_add_convolution_leaky_relu_leaky_relu_backward_mul_sub_17 --------------------------
	.section	.text.triton_poi_fused__unsafe_index_add_convolution_leaky_relu_leaky_relu_backward_mul_sub_17,"ax",@progbits
	.align	128
        .global         triton_poi_fused__unsafe_index_add_convolution_leaky_relu_leaky_relu_backward_mul_sub_17
        .type           triton_poi_fused__unsafe_index_add_convolution_leaky_relu_leaky_relu_backward_mul_sub_17,@function
        .size           triton_poi_fused__unsafe_index_add_convolution_leaky_relu_leaky_relu_backward_mul_sub_17,(.L_x_1 - triton_poi_fused__unsafe_index_add_convolution_leaky_relu_leaky_relu_backward_mul_sub_17)
        .other          triton_poi_fused__unsafe_index_add_convolution_leaky_relu_leaky_relu_backward_mul_sub_17,@"STO_CUDA_ENTRY STV_DEFAULT"
triton_poi_fused__unsafe_index_add_convolution_leaky_relu_leaky_relu_backward_mul_sub_17:
.text.triton_poi_fused__unsafe_index_add_convolution_leaky_relu_leaky_relu_backward_mul_sub_17:
[----:B------:R-:W0:Y:S01]  /*0000*/  LDC R1, c[0x0][0x28] ;  /* 0x00000a00ff017b82 */ /* 0x000e220000000800 */
[----:B------:R-:W1:Y:S07]  /*0010*/  S2R R0, SR_TID.X ;  /* 0x0000000000007919 */ /* 0x000e6e0000002100 */
[----:B------:R-:W2:Y:S01]  /*0020*/  LDC.64 R8, c[0x0][0x228] ;  /* 0x00008a00ff087b82 */ /* 0x000ea20000000a00 */
[----:B------:R-:W-:Y:S01]  /*0030*/  ULDC.64 UR4, c[0x0][0x208] ;  /* 0x0000820000047ab9 */ /* 0x000fe20000000a00 */
[----:B------:R-:W-:Y:S01]  /*0040*/  ULDC.64 UR6, c[0x0][0x268] ;  /* 0x00009a0000067ab9 */ /* 0x000fe20000000a00 */
[----:B------:R-:W3:Y:S05]  /*0050*/  S2R R3, SR_CTAID.X ;  /* 0x0000000000037919 */ /* 0x000eea0000002500 */
[----:B------:R-:W4:Y:S08]  /*0060*/  LDC.64 R6, c[0x0][0x230] ;  /* 0x00008c00ff067b82 */ /* 0x000f300000000a00 */
[----:B------:R-:W5:Y:S08]  /*0070*/  LDC.64 R10, c[0x0][0x250] ;  /* 0x00009400ff0a7b82 */ /* 0x000f700000000a00 */
[----:B------:R-:W5:Y:S01]  /*0080*/  LDC.64 R4, c[0x0][0x248] ;  /* 0x00009200ff047b82 */ /* 0x000f620000000a00 */
[----:B-1----:R-:W-:-:S02]  /*0090*/  LOP3.LUT R0, R0, 0x7f, RZ, 0xc0, !PT ;  /* 0x0000007f00007812 */ /* 0x002fc400078ec0ff */
[----:B---3--:R-:W-:-:S03]  /*00a0*/  SHF.R.S32.HI R2, RZ, 0x18, R3 ;  /* 0x00000018ff027819 */ /* 0x008fc60000011403 */
[----:B------:R-:W-:Y:S01]  /*00b0*/  IMAD R0, R3, 0x80, R0 ;  /* 0x0000008003007824 */ /* 0x000fe200078e0200 */
[----:B------:R-:W-:-:S04]  /*00c0*/  SGXT R3, R2, 0x1 ;  /* 0x000000010203781a */ /* 0x000fc80000000200 */
[----:B------:R-:W-:Y:S02]  /*00d0*/  ISETP.GE.AND P0, PT, R0, 0x400, PT ;  /* 0x000004000000780c */ /* 0x000fe40003f06270 */
[----:B------:R-:W-:-:S04]  /*00e0*/  LEA.HI R3, R3, R0, RZ, 0x2 ;  /* 0x0000000003037211 */ /* 0x000fc800078f10ff */
[--C-:B------:R-:W-:Y:S02]  /*00f0*/  SHF.R.S32.HI R15, RZ, 0x2, R3.reuse ;  /* 0x00000002ff0f7819 */ /* 0x100fe40000011403 */
[----:B------:R-:W-:-:S04]  /*0100*/  SHF.R.S32.HI R2, RZ, 0x1f, R3 ;  /* 0x0000001fff027819 */ /* 0x000fc80000011403 */
[----:B------:R-:W-:-:S04]  /*0110*/  LEA.HI R2, R2, R15, RZ, 0x6 ;  /* 0x0000000f02027211 */ /* 0x000fc800078f30ff */
[----:B------:R-:W-:-:S05]  /*0120*/  LOP3.LUT R2, R2, 0xffffffc0, RZ, 0xc0, !PT ;  /* 0xffffffc002027812 */ /* 0x000fca00078ec0ff */
[C---:B------:R-:W-:Y:S02]  /*0130*/  IMAD.IADD R13, R15.reuse, 0x1, -R2 ;  /* 0x000000010f0d7824 */ /* 0x040fe400078e0a02 */
[----:B------:R-:W1:Y:S01]  /*0140*/  LDC.64 R2, c[0x0][0x240] ;  /* 0x00009000ff027b82 */ /* 0x000e620000000a00 */
[----:B--2---:R-:W-:Y:S01]  /*0150*/  IMAD.WIDE R14, R15, 0x4, R8 ;  /* 0x000000040f0e7825 */ /* 0x004fe200078e0208 */
[----:B------:R-:W-:-:S03]  /*0160*/  CS2R R8, SRZ ;  /* 0x0000000000087805 */ /* 0x000fc6000001ff00 */
[----:B----4-:R-:W-:-:S03]  /*0170*/  IMAD.WIDE R16, R13, 0x4, R6 ;  /* 0x000000040d107825 */ /* 0x010fc600078e0206 */
[----:B------:R2:W3:Y:S01]  /*0180*/  @!P0 LDG.E.EL R8, desc[UR4][R14.64] ;  /* 0x000000040e088981 */ /* 0x0004e2000c2e1900 */
[----:B------:R-:W4:Y:S03]  /*0190*/  LDC.64 R6, c[0x0][0x260] ;  /* 0x00009800ff067b82 */ /* 0x000f260000000a00 */
[----:B------:R-:W3:Y:S01]  /*01a0*/  @!P0 LDG.E.EL R9, desc[UR4][R16.64] ;  /* 0x0000000410098981 */ /* 0x000ee2000c2e1900 */
[C---:B------:R-:W-:Y:S01]  /*01b0*/  LEA.HI R18, R0.reuse, R0, RZ, 0x1 ;  /* 0x0000000000127211 */ /* 0x040fe200078f08ff */
[----:B-----5:R-:W-:Y:S01]  /*01c0*/  IMAD.WIDE R10, R13, 0x4, R10 ;  /* 0x000000040d0a7825 */ /* 0x020fe200078e020a */
[----:B------:R-:W-:Y:S02]  /*01d0*/  CS2R R12, SRZ ;  /* 0x00000000000c7805 */ /* 0x000fe4000001ff00 */
[----:B------:R-:W-:Y:S01]  /*01e0*/  SHF.R.S32.HI R19, RZ, 0x1, R18 ;  /* 0x00000001ff137819 */ /* 0x000fe20000011412 */
[----:B0-----:R-:W-:Y:S01]  /*01f0*/  IMAD.WIDE R4, R0, 0x4, R4 ;  /* 0x0000000400047825 */ /* 0x001fe200078e0204 */
[----:B------:R-:W-:-:S02]  /*0200*/  LOP3.LUT R21, R18, 0xfffffffe, RZ, 0xc0, !PT ;  /* 0xfffffffe12157812 */ /* 0x000fc400078ec0ff */
[----:B------:R-:W-:Y:S02]  /*0210*/  LEA.HI R18, R18, R19, RZ, 0x1 ;  /* 0x0000001312127211 */ /* 0x000fe400078f08ff */
[----:B--2---:R-:W-:Y:S01]  /*0220*/  CS2R R14, SRZ ;  /* 0x00000000000e7805 */ /* 0x004fe2000001ff00 */
[----:B------:R0:W2:Y:S01]  /*0230*/  @!P0 LDG.E.EL R13, desc[UR4][R10.64] ;  /* 0x000000040a0d8981 */ /* 0x0000a2000c2e1900 */
[----:B------:R-:W-:Y:S01]  /*0240*/  IMAD.IADD R21, R0, 0x1, -R21 ;  /* 0x0000000100157824 */ /* 0x000fe200078e0a15 */
[----:B------:R-:W-:Y:S02]  /*0250*/  LOP3.LUT R18, R18, 0xfffffffe, RZ, 0xc0, !PT ;  /* 0xfffffffe12127812 */ /* 0x000fe400078ec0ff */
[----:B------:R-:W2:Y:S01]  /*0260*/  @!P0 LDG.E R12, desc[UR4][R4.64] ;  /* 0x00000004040c8981 */ /* 0x000ea2000c1e1900 */
[----:B-1----:R-:W-:-:S04]  /*0270*/  IMAD.WIDE R2, R21, 0x4, R2 ;  /* 0x0000000415027825 */ /* 0x002fc800078e0202 */
[----:B------:R-:W-:Y:S01]  /*0280*/  IMAD.IADD R19, R19, 0x1, -R18 ;  /* 0x0000000113137824 */ /* 0x000fe200078e0a12 */
[----:B------:R-:W5:Y:S03]  /*0290*/  @!P0 LDG.E.EL R14, desc[UR4][R2.64] ;  /* 0x00000004020e8981 */ /* 0x000f66000c2e1900 */
[----:B----4-:R-:W-:-:S05]  /*02a0*/  IMAD.WIDE R6, R19, 0x4, R6 ;  /* 0x0000000413067825 */ /* 0x010fca00078e0206 */
[----:B------:R-:W4:Y:S01]  /*02b0*/  @!P0 LDG.E.EL R15, desc[UR4][R6.64] ;  /* 0x00000004060f8981 */ /* 0x000f22000c2e1900 */
[----:B---3--:R-:W-:Y:S01]  /*02c0*/  FSETP.GT.AND P1, PT, R8, -R9, PT ;  /* 0x800000090800720b */ /* 0x008fe20003f24000 */
[----:B0-----:R-:W-:Y:S02]  /*02d0*/  FADD R11, R9, R8 ;  /* 0x00000008090b7221 */ /* 0x001fe40000000000 */
[----:B------:R-:W0:Y:S10]  /*02e0*/  LDC.64 R8, c[0x0][0x210] ;  /* 0x00008400ff087b82 */ /* 0x000e340000000a00 */
[----:B------:R-:W-:Y:S01]  /*02f0*/  @!P1 FMUL R11, R11, 0.10000000149011611938 ;  /* 0x3dcccccd0b0b9820 */ /* 0x000fe20000400000 */
[----:B--2---:R-:W-:-:S03]  /*0300*/  FSETP.GT.AND P1, PT, R12, -R13, PT ;  /* 0x8000000d0c00720b */ /* 0x004fc60003f24000 */
[----:B------:R-:W-:-:S04]  /*0310*/  FADD R4, R11, -R11 ;  /* 0x8000000b0b047221 */ /* 0x000fc80000000000 */
[----:B-----5:R-:W-:Y:S01]  /*0320*/  FFMA R4, R4, R14, R11 ;  /* 0x0000000e04047223 */ /* 0x020fe2000000000b */
[----:B------:R-:W-:-:S03]  /*0330*/  FADD R12, R13, R12 ;  /* 0x0000000c0d0c7221 */ /* 0x000fc60000000000 */
[--C-:B------:R-:W-:Y:S02]  /*0340*/  FADD R3, R4, -R4.reuse ;  /* 0x8000000404037221 */ /* 0x100fe40000000000 */
[----:B------:R-:W-:Y:S02]  /*0350*/  @!P1 FMUL R12, R12, 0.10000000149011611938 ;  /* 0x3dcccccd0c0c9820 */ /* 0x000fe40000400000 */
[----:B----4-:R-:W-:Y:S01]  /*0360*/  FFMA R3, R3, R15, R4 ;  /* 0x0000000f03037223 */ /* 0x010fe20000000004 */
[----:B------:R-:W-:-:S03]  /*0370*/  IADD3 R4, P1, R0, UR6, RZ ;  /* 0x0000000600047c10 */ /* 0x000fc6000ff3e0ff */
[----:B------:R-:W-:Y:S01]  /*0380*/  FADD R7, R12, R3 ;  /* 0x000000030c077221 */ /* 0x000fe20000000000 */
[----:B0-----:R-:W-:Y:S01]  /*0390*/  IMAD.WIDE R2, R0, 0x4, R8 ;  /* 0x0000000400027825 */ /* 0x001fe200078e0208 */
[----:B------:R-:W-:Y:S02]  /*03a0*/  FSETP.GT.AND P2, PT, R12, RZ, PT ;  /* 0x000000ff0c00720b */ /* 0x000fe40003f44000 */
[----:B------:R-:W-:Y:S02]  /*03b0*/  LEA.HI.X.SX32 R5, R0, UR7, 0x1, P1 ;  /* 0x0000000700057c11 */ /* 0x000fe400088f0eff */
[----:B------:R0:W-:Y:S01]  /*03c0*/  @!P0 STG.E desc[UR4][R2.64], R7 ;  /* 0x0000000702008986 */ /* 0x0001e2000c101904 */
[----:B------:R-:W-:Y:S01]  /*03d0*/  SEL R9, RZ, 0x1, !P2 ;  /* 0x00000001ff097807 */ /* 0x000fe20005000000 */
[----:B0-----:R-:W-:Y:S07]  /*03e0*/  @P0 EXIT ;  /* 0x000000000000094d */ /* 0x001fee0003800000 */
[----:B------:R-:W-:Y:S01]  /*03f0*/  STG.E.U8 desc[UR4][R4.64], R9 ;  /* 0x0000000904007986 */ /* 0x000fe2000c101104 */
[----:B------:R-:W-:Y:S05]  /*0400*/  EXIT ;  /* 0x000000000000794d */ /* 0x000fea0003800000 */
.L_x_0:
[----:B------:R-:W-:-:S00]  /*0410*/  BRA `(.L_x_0) ;  /* 0xfffffffc00fc7947 */ /* 0x000fc0000383ffff */
[----:B------:R-:W-:-:S00]  /*0420*/  NOP ;  /* 0x0000000000007918 */ /* 0x000fc00000000000 */
        /* <DEDUP_REMOVED lines=13> */
.L_x_1:


//--------------------- .nv.constant0.triton_poi_fused__unsafe_index_add_convolution_leaky_relu_leaky_relu_backward_mul_sub_17 --------------------------
	.section	.nv.constant0.triton_poi_fused__unsafe_index_add_convolution_leaky_relu_leaky_relu_backward_mul_sub_17,"a",@progbits
	.sectionflags	@""
	.align	4
.nv.constant0.triton_poi_fused__unsafe_index_add_convolution_leaky_relu_leaky_relu_backward_mul_sub_17:
	.zero		628
